	.headerflags	@"EF_CUDA_TEXMODE_UNIFIED EF_CUDA_64BIT_ADDRESS EF_CUDA_ACCELERATORS EF_CUDA_SM90 EF_CUDA_VIRTUAL_SM(EF_CUDA_SM90)"
	.elftype	@"ET_EXEC"


//--------------------- .nv.info                  --------------------------
	.section	.nv.info,"",@"SHT_CUDA_INFO"
	.align	4


	//----- nvinfo : EIATTR_REGCOUNT
	.align		4
        /*0000*/ 	.byte	0x04, 0x2f
        /*0002*/ 	.short	(.L_3 - .L_2)
	.align		4
.L_2:
        /*0004*/ 	.word	index@(triton_poi_fused_cat_relu_20)
        /*0008*/ 	.word	0x00000020


	//----- nvinfo : EIATTR_MIN_STACK_SIZE
	.align		4
.L_3:
        /*000c*/ 	.byte	0x04, 0x12
        /*000e*/ 	.short	(.L_5 - .L_4)
	.align		4
.L_4:
        /*0010*/ 	.word	index@(triton_poi_fused_cat_relu_20)
        /*0014*/ 	.word	0x00000000


	//----- nvinfo : EIATTR_FRAME_SIZE
	.align		4
.L_5:
        /*0018*/ 	.byte	0x04, 0x11
        /*001a*/ 	.short	(.L_7 - .L_6)
	.align		4
.L_6:
        /*001c*/ 	.word	index@(triton_poi_fused_cat_relu_20)
        /*0020*/ 	.word	0x00000000


	//----- nvinfo : EIATTR_MIN_STACK_SIZE
	.align		4
.L_7:
        /*0024*/ 	.byte	0x04, 0x12
        /*0026*/ 	.short	(.L_9 - .L_8)
	.align		4
.L_8:
        /*0028*/ 	.word	index@(triton_poi_fused_cat_relu_20)
        /*002c*/ 	.word	0x00000000
.L_9:


//--------------------- .nv.info.triton_poi_fused_cat_relu_20 --------------------------
	.section	.nv.info.triton_poi_fused_cat_relu_20,"",@"SHT_CUDA_INFO"
	.sectionflags	@""
	.align	4


	//----- nvinfo : EIATTR_CUDA_API_VERSION
	.align		4
        /*0000*/ 	.byte	0x04, 0x37
        /*0002*/ 	.short	(.L_11 - .L_10)
.L_10:
        /*0004*/ 	.word	0x0000007c


	//----- nvinfo : EIATTR_KPARAM_INFO
	.align		4
.L_11:
        /*0008*/ 	.byte	0x04, 0x17
        /*000a*/ 	.short	(.L_13 - .L_12)
.L_12:
        /*000c*/ 	.word	0x00000000
        /*0010*/ 	.short	0x0007
        /*0012*/ 	.short	0x0038
        /*0014*/ 	.byte	0x00, 0xf0, 0x11, 0x00


	//----- nvinfo : EIATTR_KPARAM_INFO
	.align		4
.L_13:
        /*0018*/ 	.byte	0x04, 0x17
        /*001a*/ 	.short	(.L_15 - .L_14)
.L_14:
        /*001c*/ 	.word	0x00000000
        /*0020*/ 	.short	0x0006
        /*0022*/ 	.short	0x0030
        /*0024*/ 	.byte	0x00, 0xf4, 0x21, 0x00


	//----- nvinfo : EIATTR_KPARAM_INFO
	.align		4
.L_15:
        /*0028*/ 	.byte	0x04, 0x17
        /*002a*/ 	.short	(.L_17 - .L_16)
.L_16:
        /*002c*/ 	.word	0x00000000
        /*0030*/ 	.short	0x0005
        /*0032*/ 	.short	0x0028
        /*0034*/ 	.byte	0x00, 0xf4, 0x21, 0x00


	//----- nvinfo : EIATTR_KPARAM_INFO
	.align		4
.L_17:
        /*0038*/ 	.byte	0x04, 0x17
        /*003a*/ 	.short	(.L_19 - .L_18)
.L_18:
        /*003c*/ 	.word	0x00000000
        /*0040*/ 	.short	0x0004
        /*0042*/ 	.short	0x0020
        /*0044*/ 	.byte	0x00, 0xf4, 0x21, 0x00


	//----- nvinfo : EIATTR_KPARAM_INFO
	.align		4
.L_19:
        /*0048*/ 	.byte	0x04, 0x17
        /*004a*/ 	.short	(.L_21 - .L_20)
.L_20:
        /*004c*/ 	.word	0x00000000
        /*0050*/ 	.short	0x0003
        /*0052*/ 	.short	0x0018
        /*0054*/ 	.byte	0x00, 0xf4, 0x21, 0x00


	//----- nvinfo : EIATTR_KPARAM_INFO
	.align		4
.L_21:
        /*0058*/ 	.byte	0x04, 0x17
        /*005a*/ 	.short	(.L_23 - .L_22)
.L_22:
        /*005c*/ 	.word	0x00000000
        /*0060*/ 	.short	0x0002
        /*0062*/ 	.short	0x0010
        /*0064*/ 	.byte	0x00, 0xf4, 0x21, 0x00


	//----- nvinfo : EIATTR_KPARAM_INFO
	.align		4
.L_23:
        /*0068*/ 	.byte	0x04, 0x17
        /*006a*/ 	.short	(.L_25 - .L_24)
.L_24:
        /*006c*/ 	.word	0x00000000
        /*0070*/ 	.short	0x0001
        /*0072*/ 	.short	0x0008
        /*0074*/ 	.byte	0x00, 0xf4, 0x21, 0x00


	//----- nvinfo : EIATTR_KPARAM_INFO
	.align		4
.L_25:
        /*0078*/ 	.byte	0x04, 0x17
        /*007a*/ 	.short	(.L_27 - .L_26)
.L_26:
        /*007c*/ 	.word	0x00000000
        /*0080*/ 	.short	0x0000
        /*0082*/ 	.short	0x0000
        /*0084*/ 	.byte	0x00, 0xf4, 0x21, 0x00


	//----- nvinfo : EIATTR_SPARSE_MMA_MASK
	.align		4
.L_27:
        /*0088*/ 	.byte	0x03, 0x50
        /*008a*/ 	.short	0x0000


	//----- nvinfo : EIATTR_MAXREG_COUNT
	.align		4
        /*008c*/ 	.byte	0x03, 0x1b
        /*008e*/ 	.short	0x00ff


	//----- nvinfo : EIATTR_EXIT_INSTR_OFFSETS
	.align		4
        /*0090*/ 	.byte	0x04, 0x1c
        /*0092*/ 	.short	(.L_29 - .L_28)


	//   ....[0]....
.L_28:
        /*0094*/ 	.word	0x00000850


	//----- nvinfo : EIATTR_REQNTID
	.align		4
.L_29:
        /*0098*/ 	.byte	0x04, 0x10
        /*009a*/ 	.short	(.L_31 - .L_30)
.L_30:
        /*009c*/ 	.word	0x00000080
        /*00a0*/ 	.word	0x00000001
        /*00a4*/ 	.word	0x00000001


	//----- nvinfo : EIATTR_CBANK_PARAM_SIZE
	.align		4
.L_31:
        /*00a8*/ 	.byte	0x03, 0x19
        /*00aa*/ 	.short	0x003c


	//----- nvinfo : EIATTR_PARAM_CBANK
	.align		4
        /*00ac*/ 	.byte	0x04, 0x0a
        /*00ae*/ 	.short	(.L_33 - .L_32)
	.align		4
.L_32:
        /*00b0*/ 	.word	index@(.nv.constant0.triton_poi_fused_cat_relu_20)
        /*00b4*/ 	.short	0x0210
        /*00b6*/ 	.short	0x003c


	//----- nvinfo : EIATTR_SW_WAR
	.align		4
.L_33:
        /*00b8*/ 	.byte	0x04, 0x36
        /*00ba*/ 	.short	(.L_35 - .L_34)
.L_34:
        /*00bc*/ 	.word	0x00000008
.L_35:


//--------------------- .nv.callgraph             --------------------------
	.section	.nv.callgraph,"",@"SHT_CUDA_CALLGRAPH"
	.align	4
	.sectionentsize	8
	.align		4
        /*0000*/ 	.word	0x00000000
	.align		4
        /*0004*/ 	.word	0xffffffff
	.align		4
        /*0008*/ 	.word	0x00000000
	.align		4
        /*000c*/ 	.word	0xfffffffe
	.align		4
        /*0010*/ 	.word	0x00000000
	.align		4
        /*0014*/ 	.word	0xfffffffd
	.align		4
        /*0018*/ 	.word	0x00000000
	.align		4
        /*001c*/ 	.word	0xfffffffc


//--------------------- .nv.constant4             --------------------------
	.section	.nv.constant4,"a",@progbits
	.align	8
	.align		8
.nv.constant4:
        /*0000*/ 	.dword	_$_str
	.align		8
        /*0008*/ 	.dword	_$_str_$_2


//--------------------- .text.triton_poi_fused_cat_relu_20 --------------------------
	.section	.text.triton_poi_fused_cat_relu_20,"ax",@progbits
	.align	128
        .global         triton_poi_fused_cat_relu_20
        .type           triton_poi_fused_cat_relu_20,@function
        .size           triton_poi_fused_cat_relu_20,(.L_x_1 - triton_poi_fused_cat_relu_20)
        .other          triton_poi_fused_cat_relu_20,@"STO_CUDA_ENTRY STV_DEFAULT"
triton_poi_fused_cat_relu_20:
.text.triton_poi_fused_cat_relu_20:
[----:B------:R-:W-:Y:S01]  /*0000*/  LDC R1, c[0x0][0x28] ;  /* 0x00000a00ff017b82 */ /* 0x000fe20000000800 */
[----:B------:R-:W1:Y:S07]  /*0010*/  S2R R0, SR_TID.X ;  /* 0x0000000000007919 */ /* 0x000e6e0000002100 */
[----:B------:R-:W2:Y:S01]  /*0020*/  LDC.64 R6, c[0x0][0x210] ;  /* 0x00008400ff067b82 */ /* 0x000ea20000000a00 */
[----:B------:R-:W-:Y:S02]  /*0030*/  CS2R R16, SRZ ;  /* 0x0000000000107805 */ /* 0x000fe4000001ff00 */
[----:B------:R-:W-:Y:S01]  /*0040*/  CS2R R18, SRZ ;  /* 0x0000000000127805 */ /* 0x000fe2000001ff00 */
[----:B------:R-:W3:Y:S01]  /*0050*/  S2R R3, SR_CTAID.X ;  /* 0x0000000000037919 */ /* 0x000ee20000002500 */
[----:B------:R-:W-:-:S02]  /*0060*/  CS2R R20, SRZ ;  /* 0x0000000000147805 */ /* 0x000fc4000001ff00 */
[----:B------:R-:W-:Y:S01]  /*0070*/  CS2R R22, SRZ ;  /* 0x0000000000167805 */ /* 0x000fe2000001ff00 */
[----:B------:R-:W-:Y:S01]  /*0080*/  ULDC.64 UR4, c[0x0][0x208] ;  /* 0x0000820000047ab9 */ /* 0x000fe20000000a00 */
[----:B------:R-:W4:Y:S01]  /*0090*/  LDC.64 R8, c[0x0][0x220] ;  /* 0x00008800ff087b82 */ /* 0x000f220000000a00 */
[----:B------:R-:W-:Y:S02]  /*00a0*/  CS2R R12, SRZ ;  /* 0x00000000000c7805 */ /* 0x000fe4000001ff00 */
[----:B------:R-:W-:-:S05]  /*00b0*/  CS2R R14, SRZ ;  /* 0x00000000000e7805 */ /* 0x000fca000001ff00 */
[----:B------:R-:W5:Y:S08]  /*00c0*/  LDC.64 R26, c[0x0][0x238] ;  /* 0x00008e00ff1a7b82 */ /* 0x000f700000000a00 */
[----:B------:R-:W2:Y:S01]  /*00d0*/  LDC.64 R28, c[0x0][0x228] ;  /* 0x00008a00ff1c7b82 */ /* 0x000ea20000000a00 */
[----:B-1----:R-:W-:-:S05]  /*00e0*/  IMAD.SHL.U32 R0, R0, 0x4, RZ ;  /* 0x0000000400007824 */ /* 0x002fca00078e00ff */
[----:B------:R-:W-:-:S05]  /*00f0*/  LOP3.LUT R0, R0, 0x1fc, RZ, 0xc0, !PT ;  /* 0x000001fc00007812 */ /* 0x000fca00078ec0ff */
[----:B---3--:R-:W-:Y:S02]  /*0100*/  IMAD R0, R3, 0x200, R0 ;  /* 0x0000020003007824 */ /* 0x008fe400078e0200 */
[----:B------:R-:W1:Y:S03]  /*0110*/  LDC.64 R2, c[0x0][0x218] ;  /* 0x00008600ff027b82 */ /* 0x000e660000000a00 */
[----:B------:R-:W-:-:S04]  /*0120*/  SHF.R.S32.HI R5, RZ, 0x1f, R0 ;  /* 0x0000001fff057819 */ /* 0x000fc80000011400 */
[----:B------:R-:W-:-:S04]  /*0130*/  LEA.HI R5, R5, R0, RZ, 0xa ;  /* 0x0000000005057211 */ /* 0x000fc800078f50ff */
[----:B------:R-:W-:Y:S02]  /*0140*/  LOP3.LUT R25, R5, 0xfffffc00, RZ, 0xc0, !PT ;  /* 0xfffffc0005197812 */ /* 0x000fe400078ec0ff */
[----:B------:R-:W-:-:S03]  /*0150*/  SHF.R.S32.HI R4, RZ, 0xa, R5 ;  /* 0x0000000aff047819 */ /* 0x000fc60000011405 */
[----:B------:R-:W-:-:S04]  /*0160*/  IMAD.IADD R25, R0, 0x1, -R25 ;  /* 0x0000000100197824 */ /* 0x000fc800078e0a19 */
[----:B------:R-:W-:Y:S01]  /*0170*/  IMAD R4, R4, 0x200, R25 ;  /* 0x0000020004047824 */ /* 0x000fe200078e0219 */
[C---:B------:R-:W-:Y:S01]  /*0180*/  ISETP.GE.AND P0, PT, R25.reuse, 0x200, PT ;  /* 0x000002001900780c */ /* 0x040fe20003f06270 */
[----:B-1----:R-:W-:-:S04]  /*0190*/  IMAD.WIDE R2, R25, 0x4, R2 ;  /* 0x0000000419027825 */ /* 0x002fc800078e0202 */
[----:B--2---:R-:W-:-:S08]  /*01a0*/  IMAD.WIDE R6, R4, 0x4, R6 ;  /* 0x0000000404067825 */ /* 0x004fd000078e0206 */
[----:B------:R1:W2:Y:S04]  /*01b0*/  @!P0 LDG.E.EL.128 R16, desc[UR4][R2.64] ;  /* 0x0000000402108981 */ /* 0x0002a8000c2e1d00 */
[----:B------:R4:W3:Y:S01]  /*01c0*/  @!P0 LDG.E.EL.128 R20, desc[UR4][R6.64] ;  /* 0x0000000406148981 */ /* 0x0008e2000c2e1d00 */
[----:B-1----:R-:W1:Y:S01]  /*01d0*/  LDC.64 R2, c[0x0][0x230] ;  /* 0x00008c00ff027b82 */ /* 0x002e620000000a00 */
[----:B----4-:R-:W-:-:S05]  /*01e0*/  IMAD.WIDE R6, R25, 0x4, R8 ;  /* 0x0000000419067825 */ /* 0x010fca00078e0208 */
[----:B------:R4:W3:Y:S01]  /*01f0*/  @!P0 LDG.E.EL.128 R12, desc[UR4][R6.64] ;  /* 0x00000004060c8981 */ /* 0x0008e2000c2e1d00 */
[C---:B------:R-:W-:Y:S01]  /*0200*/  ISETP.GT.AND P1, PT, R25.reuse, 0x1ff, PT ;  /* 0x000001ff1900780c */ /* 0x040fe20003f24270 */
[----:B-----5:R-:W-:Y:S01]  /*0210*/  IMAD.WIDE R26, R4, 0x4, R26 ;  /* 0x00000004041a7825 */ /* 0x020fe200078e021a */
[----:B------:R-:W-:Y:S02]  /*0220*/  CS2R R8, SRZ ;  /* 0x0000000000087805 */ /* 0x000fe4000001ff00 */
[----:B------:R-:W-:Y:S01]  /*0230*/  CS2R R10, SRZ ;  /* 0x00000000000a7805 */ /* 0x000fe2000001ff00 */
[----:B0-----:R-:W-:Y:S01]  /*0240*/  IMAD.WIDE R28, R25, 0x4, R28 ;  /* 0x00000004191c7825 */ /* 0x001fe200078e021c */
[----:B----4-:R-:W-:-:S07]  /*0250*/  CS2R R6, SRZ ;  /* 0x0000000000067805 */ /* 0x010fce000001ff00 */
[----:B------:R0:W4:Y:S01]  /*0260*/  @P1 LDG.E.EL.128 R8, desc[UR4][R26.64+-0x800] ;  /* 0xfff800041a081981 */ /* 0x000122000c2e1d00 */
[----:B-1----:R-:W-:Y:S01]  /*0270*/  IMAD.WIDE R2, R25, 0x4, R2 ;  /* 0x0000000419027825 */ /* 0x002fe200078e0202 */
[----:B------:R-:W-:Y:S02]  /*0280*/  CS2R R24, SRZ ;  /* 0x0000000000187805 */ /* 0x000fe4000001ff00 */
[----:B0-----:R-:W-:-:S06]  /*0290*/  CS2R R26, SRZ ;  /* 0x00000000001a7805 */ /* 0x001fcc000001ff00 */
[----:B------:R-:W5:Y:S01]  /*02a0*/  @!P0 LDG.E.EL.128 R24, desc[UR4][R2.64] ;  /* 0x0000000402188981 */ /* 0x000f62000c2e1d00 */
[----:B--2---:R-:W-:Y:S02]  /*02b0*/  SEL R4, R19, RZ, !P0 ;  /* 0x000000ff13047207 */ /* 0x004fe40004000000 */
[----:B---3--:R-:W-:-:S05]  /*02c0*/  SEL R19, R23, RZ, !P0 ;  /* 0x000000ff17137207 */ /* 0x008fca0004000000 */
[----:B------:R-:W-:Y:S01]  /*02d0*/  FADD R19, R19, -R4 ;  /* 0x8000000413137221 */ /* 0x000fe20000000000 */
[----:B------:R-:W-:-:S06]  /*02e0*/  CS2R R4, SRZ ;  /* 0x0000000000047805 */ /* 0x000fcc000001ff00 */
[----:B------:R0:W2:Y:S01]  /*02f0*/  @!P0 LDG.E.EL.128 R4, desc[UR4][R28.64] ;  /* 0x000000041c048981 */ /* 0x0000a2000c2e1d00 */
[----:B------:R-:W-:-:S05]  /*0300*/  SEL R13, R13, RZ, !P0 ;  /* 0x000000ff0d0d7207 */ /* 0x000fca0004000000 */
[----:B------:R-:W-:Y:S01]  /*0310*/  FADD R13, R13, 9.9999997473787516356e-06 ;  /* 0x3727c5ac0d0d7421 */ /* 0x000fe20000000000 */
[----:B------:R-:W-:-:S05]  /*0320*/  SEL R14, R14, RZ, !P0 ;  /* 0x000000ff0e0e7207 */ /* 0x000fca0004000000 */
[----:B------:R-:W1:Y:S01]  /*0330*/  MUFU.SQRT R13, R13 ;  /* 0x0000000d000d7308 */ /* 0x000e620000002000 */
[----:B------:R-:W-:Y:S01]  /*0340*/  FADD R14, R14, 9.9999997473787516356e-06 ;  /* 0x3727c5ac0e0e7421 */ /* 0x000fe20000000000 */
[----:B------:R-:W-:-:S05]  /*0350*/  SEL R15, R15, RZ, !P0 ;  /* 0x000000ff0f0f7207 */ /* 0x000fca0004000000 */
[----:B0-----:R-:W-:Y:S01]  /*0360*/  FADD R28, R15, 9.9999997473787516356e-06 ;  /* 0x3727c5ac0f1c7421 */ /* 0x001fe20000000000 */
[----:B------:R-:W0:Y:S01]  /*0370*/  MUFU.SQRT R14, R14 ;  /* 0x0000000e000e7308 */ /* 0x000e220000002000 */
[----:B------:R-:W-:Y:S02]  /*0380*/  SEL R15, R12, RZ, !P0 ;  /* 0x000000ff0c0f7207 */ /* 0x000fe40004000000 */
[----:B------:R-:W-:-:S03]  /*0390*/  SEL R2, R22, RZ, !P0 ;  /* 0x000000ff16027207 */ /* 0x000fc60004000000 */
[----:B------:R-:W-:Y:S01]  /*03a0*/  FADD R23, R15, 9.9999997473787516356e-06 ;  /* 0x3727c5ac0f177421 */ /* 0x000fe20000000000 */
[C---:B-1----:R-:W-:Y:S01]  /*03b0*/  FSETP.GT.AND P2, PT, R13.reuse, 8.50705917302346158658e+37, PT ;  /* 0x7e8000000d00780b */ /* 0x042fe20003f44000 */
[----:B------:R-:W1:Y:S01]  /*03c0*/  MUFU.SQRT R12, R28 ;  /* 0x0000001c000c7308 */ /* 0x000e620000002000 */
[----:B------:R-:W-:Y:S02]  /*03d0*/  SEL R15, R18, RZ, !P0 ;  /* 0x000000ff120f7207 */ /* 0x000fe40004000000 */
[----:B------:R-:W-:-:S05]  /*03e0*/  FSETP.GEU.AND P6, PT, R13, 1.175494350822287508e-38, PT ;  /* 0x008000000d00780b */ /* 0x000fca0003fce000 */
[----:B------:R-:W3:Y:S01]  /*03f0*/  MUFU.SQRT R18, R23 ;  /* 0x0000001700127308 */ /* 0x000ee20000002000 */
[----:B------:R-:W-:Y:S01]  /*0400*/  FADD R2, R2, -R15 ;  /* 0x8000000f02027221 */ /* 0x000fe20000000000 */
[----:B------:R-:W-:Y:S01]  /*0410*/  IMAD.MOV.U32 R15, RZ, RZ, 0x3e800000 ;  /* 0x3e800000ff0f7424 */ /* 0x000fe200078e00ff */
[----:B0-----:R-:W-:Y:S01]  /*0420*/  FSETP.GT.AND P5, PT, R14, 8.50705917302346158658e+37, PT ;  /* 0x7e8000000e00780b */ /* 0x001fe20003fa4000 */
[----:B------:R-:W-:Y:S01]  /*0430*/  @P2 FMUL R13, R13, 0.25 ;  /* 0x3e8000000d0d2820 */ /* 0x000fe20000400000 */
[----:B------:R-:W-:Y:S02]  /*0440*/  SEL R3, R21, RZ, !P0 ;  /* 0x000000ff15037207 */ /* 0x000fe40004000000 */
[----:B------:R-:W-:Y:S02]  /*0450*/  FSEL R21, R15, 1, P2 ;  /* 0x3f8000000f157808 */ /* 0x000fe40001000000 */
[----:B-1----:R-:W-:Y:S02]  /*0460*/  FSETP.GT.AND P2, PT, R12, 8.50705917302346158658e+37, PT ;  /* 0x7e8000000c00780b */ /* 0x002fe40003f44000 */
[----:B------:R-:W-:-:S02]  /*0470*/  SEL R22, R17, RZ, !P0 ;  /* 0x000000ff11167207 */ /* 0x000fc40004000000 */
[----:B------:R-:W-:Y:S02]  /*0480*/  FSETP.GEU.AND P4, PT, R14, 1.175494350822287508e-38, PT ;  /* 0x008000000e00780b */ /* 0x000fe40003f8e000 */
[----:B------:R-:W-:Y:S02]  /*0490*/  SEL R20, R20, RZ, !P0 ;  /* 0x000000ff14147207 */ /* 0x000fe40004000000 */
[----:B------:R-:W-:Y:S01]  /*04a0*/  SEL R17, R16, RZ, !P0 ;  /* 0x000000ff10117207 */ /* 0x000fe20004000000 */
[----:B------:R-:W-:Y:S01]  /*04b0*/  @!P6 FMUL R13, R13, 16777216 ;  /* 0x4b8000000d0de820 */ /* 0x000fe20000400000 */
[----:B------:R-:W-:Y:S01]  /*04c0*/  FSETP.GEU.AND P3, PT, R12, 1.175494350822287508e-38, PT ;  /* 0x008000000c00780b */ /* 0x000fe20003f6e000 */
[----:B------:R-:W-:Y:S01]  /*04d0*/  @!P6 FMUL R21, R21, 16777216 ;  /* 0x4b8000001515e820 */ /* 0x000fe20000400000 */
[----:B---3--:R-:W-:Y:S01]  /*04e0*/  FSETP.GT.AND P6, PT, R18, 8.50705917302346158658e+37, PT ;  /* 0x7e8000001200780b */ /* 0x008fe20003fc4000 */
[----:B------:R-:W-:Y:S01]  /*04f0*/  FADD R16, R20, -R17 ;  /* 0x8000001114107221 */ /* 0x000fe20000000000 */
[----:B------:R-:W-:Y:S01]  /*0500*/  @P5 FMUL R14, R14, 0.25 ;  /* 0x3e8000000e0e5820 */ /* 0x000fe20000400000 */
[----:B------:R-:W-:-:S02]  /*0510*/  FSEL R17, R15, 1, P5 ;  /* 0x3f8000000f117808 */ /* 0x000fc40002800000 */
[----:B------:R-:W-:Y:S01]  /*0520*/  FSETP.GEU.AND P5, PT, R18, 1.175494350822287508e-38, PT ;  /* 0x008000001200780b */ /* 0x000fe20003fae000 */
[----:B------:R-:W0:Y:S01]  /*0530*/  MUFU.RCP R20, R13 ;  /* 0x0000000d00147308 */ /* 0x000e220000001000 */
[----:B------:R-:W-:Y:S01]  /*0540*/  @P2 FMUL R12, R12, 0.25 ;  /* 0x3e8000000c0c2820 */ /* 0x000fe20000400000 */
[----:B------:R-:W-:-:S03]  /*0550*/  @!P4 FMUL R14, R14, 16777216 ;  /* 0x4b8000000e0ec820 */ /* 0x000fc60000400000 */
[----:B------:R-:W-:Y:S02]  /*0560*/  @!P3 FMUL R12, R12, 16777216 ;  /* 0x4b8000000c0cb820 */ /* 0x000fe40000400000 */
[----:B------:R-:W-:Y:S01]  /*0570*/  @P6 FMUL R18, R18, 0.25 ;  /* 0x3e80000012126820 */ /* 0x000fe20000400000 */
[----:B------:R-:W1:Y:S04]  /*0580*/  MUFU.RCP R14, R14 ;  /* 0x0000000e000e7308 */ /* 0x000e680000001000 */
[----:B------:R-:W-:-:S04]  /*0590*/  @!P5 FMUL R18, R18, 16777216 ;  /* 0x4b8000001212d820 */ /* 0x000fc80000400000 */
[----:B------:R-:W3:Y:S01]  /*05a0*/  MUFU.RCP R12, R12 ;  /* 0x0000000c000c7308 */ /* 0x000ee20000001000 */
[----:B0-----:R-:W-:Y:S01]  /*05b0*/  FMUL R20, R20, R21 ;  /* 0x0000001514147220 */ /* 0x001fe20000400000 */
[----:B------:R-:W-:Y:S01]  /*05c0*/  FSEL R21, R15, 1, P2 ;  /* 0x3f8000000f157808 */ /* 0x000fe20001000000 */
[----:B------:R-:W-:-:S05]  /*05d0*/  @!P4 FMUL R17, R17, 16777216 ;  /* 0x4b8000001111c820 */ /* 0x000fca0000400000 */
[----:B------:R-:W0:Y:S01]  /*05e0*/  MUFU.RCP R18, R18 ;  /* 0x0000001200127308 */ /* 0x000e220000001000 */
[----:B------:R-:W-:Y:S01]  /*05f0*/  FSEL R13, R15, 1, P6 ;  /* 0x3f8000000f0d7808 */ /* 0x000fe20003000000 */
[----:B------:R-:W-:Y:S01]  /*0600*/  @!P3 FMUL R21, R21, 16777216 ;  /* 0x4b8000001515b820 */ /* 0x000fe20000400000 */
[----:B-1----:R-:W-:Y:S02]  /*0610*/  FMUL R17, R14, R17 ;  /* 0x000000110e117220 */ /* 0x002fe40000400000 */
[----:B------:R-:W1:Y:S01]  /*0620*/  LDC.64 R14, c[0x0][0x240] ;  /* 0x00009000ff0e7b82 */ /* 0x000e620000000a00 */
[----:B------:R-:W-:Y:S01]  /*0630*/  @!P5 FMUL R13, R13, 16777216 ;  /* 0x4b8000000d0dd820 */ /* 0x000fe20000400000 */
[----:B---3--:R-:W-:Y:S01]  /*0640*/  FMUL R12, R12, R21 ;  /* 0x000000150c0c7220 */ /* 0x008fe20000400000 */
[----:B------:R-:W-:-:S03]  /*0650*/  FADD R3, R3, -R22 ;  /* 0x8000001603037221 */ /* 0x000fc60000000000 */
[----:B------:R-:W-:Y:S01]  /*0660*/  FMUL R19, R12, R19 ;  /* 0x000000130c137220 */ /* 0x000fe20000400000 */
[----:B-----5:R-:W-:Y:S01]  /*0670*/  SEL R27, R27, RZ, !P0 ;  /* 0x000000ff1b1b7207 */ /* 0x020fe20004000000 */
[----:B0-----:R-:W-:Y:S01]  /*0680*/  FMUL R13, R18, R13 ;  /* 0x0000000d120d7220 */ /* 0x001fe20000400000 */
[----:B------:R-:W-:Y:S01]  /*0690*/  SEL R26, R26, RZ, !P0 ;  /* 0x000000ff1a1a7207 */ /* 0x000fe20004000000 */
[----:B------:R-:W-:Y:S01]  /*06a0*/  FMUL R3, R20, R3 ;  /* 0x0000000314037220 */ /* 0x000fe20000400000 */
[----:B------:R-:W-:Y:S01]  /*06b0*/  SEL R25, R25, RZ, !P0 ;  /* 0x000000ff19197207 */ /* 0x000fe20004000000 */
[----:B------:R-:W-:Y:S01]  /*06c0*/  FMUL R2, R17, R2 ;  /* 0x0000000211027220 */ /* 0x000fe20000400000 */
[----:B------:R-:W-:Y:S01]  /*06d0*/  FMUL R13, R13, R16 ;  /* 0x000000100d0d7220 */ /* 0x000fe20000400000 */
[----:B----4-:R-:W-:Y:S02]  /*06e0*/  SEL R8, R8, RZ, P1 ;  /* 0x000000ff08087207 */ /* 0x010fe40000800000 */
[----:B------:R-:W-:-:S02]  /*06f0*/  SEL R9, R9, RZ, P1 ;  /* 0x000000ff09097207 */ /* 0x000fc40000800000 */
[----:B------:R-:W-:Y:S02]  /*0700*/  SEL R10, R10, RZ, P1 ;  /* 0x000000ff0a0a7207 */ /* 0x000fe40000800000 */
[----:B------:R-:W-:Y:S01]  /*0710*/  SEL R11, R11, RZ, P1 ;  /* 0x000000ff0b0b7207 */ /* 0x000fe20000800000 */
[----:B-1----:R-:W-:Y:S01]  /*0720*/  IMAD.WIDE R14, R0, 0x4, R14 ;  /* 0x00000004000e7825 */ /* 0x002fe200078e020e */
[----:B--2---:R-:W-:Y:S02]  /*0730*/  SEL R12, R5, RZ, !P0 ;  /* 0x000000ff050c7207 */ /* 0x004fe40004000000 */
[----:B------:R-:W-:Y:S02]  /*0740*/  SEL R5, R6, RZ, !P0 ;  /* 0x000000ff06057207 */ /* 0x000fe40004000000 */
[----:B------:R-:W-:Y:S02]  /*0750*/  SEL R6, R7, RZ, !P0 ;  /* 0x000000ff07067207 */ /* 0x000fe40004000000 */
[----:B------:R-:W-:-:S02]  /*0760*/  SEL R4, R4, RZ, !P0 ;  /* 0x000000ff04047207 */ /* 0x000fc40004000000 */
[----:B------:R-:W-:Y:S01]  /*0770*/  SEL R7, R24, RZ, !P0 ;  /* 0x000000ff18077207 */ /* 0x000fe20004000000 */
[----:B------:R-:W-:Y:S01]  /*0780*/  @!P0 FFMA R11, R6, R19, R27 ;  /* 0x00000013060b8223 */ /* 0x000fe2000000001b */
[----:B------:R-:W-:Y:S01]  /*0790*/  @!P0 FFMA R10, R5, R2, R26 ;  /* 0x00000002050a8223 */ /* 0x000fe2000000001a */
[----:B------:R-:W-:Y:S02]  /*07a0*/  @!P0 FFMA R9, R12, R3, R25 ;  /* 0x000000030c098223 */ /* 0x000fe40000000019 */
[----:B------:R-:W-:Y:S01]  /*07b0*/  @!P0 FFMA R8, R4, R13, R7 ;  /* 0x0000000d04088223 */ /* 0x000fe20000000007 */
[----:B------:R-:W-:Y:S02]  /*07c0*/  FSETP.GEU.AND P0, PT, R11, RZ, PT ;  /* 0x000000ff0b00720b */ /* 0x000fe40003f0e000 */
[----:B------:R-:W-:Y:S02]  /*07d0*/  FSETP.GEU.AND P1, PT, R10, RZ, PT ;  /* 0x000000ff0a00720b */ /* 0x000fe40003f2e000 */
[----:B------:R-:W-:-:S02]  /*07e0*/  FSETP.GEU.AND P2, PT, R9, RZ, PT ;  /* 0x000000ff0900720b */ /* 0x000fc40003f4e000 */
[----:B------:R-:W-:Y:S02]  /*07f0*/  FSETP.GEU.AND P3, PT, R8, RZ, PT ;  /* 0x000000ff0800720b */ /* 0x000fe40003f6e000 */
[----:B------:R-:W-:Y:S02]  /*0800*/  SEL R11, R11, RZ, P0 ;  /* 0x000000ff0b0b7207 */ /* 0x000fe40000000000 */
[----:B------:R-:W-:Y:S02]  /*0810*/  SEL R10, R10, RZ, P1 ;  /* 0x000000ff0a0a7207 */ /* 0x000fe40000800000 */
[----:B------:R-:W-:Y:S02]  /*0820*/  SEL R9, R9, RZ, P2 ;  /* 0x000000ff09097207 */ /* 0x000fe40001000000 */
[----:B------:R-:W-:-:S05]  /*0830*/  SEL R8, R8, RZ, P3 ;  /* 0x000000ff08087207 */ /* 0x000fca0001800000 */
[----:B------:R-:W-:Y:S01]  /*0840*/  STG.E.128 desc[UR4][R14.64], R8 ;  /* 0x000000080e007986 */ /* 0x000fe2000c101d04 */
[----:B------:R-:W-:Y:S05]  /*0850*/  EXIT ;  /* 0x000000000000794d */ /* 0x000fea0003800000 */
.L_x_0:
[----:B------:R-:W-:-:S00]  /*0860*/  BRA `(.L_x_0) ;  /* 0xfffffffc00fc7947 */ /* 0x000fc0000383ffff */
[----:B------:R-:W-:-:S00]  /*0870*/  NOP ;  /* 0x0000000000007918 */ /* 0x000fc00000000000 */
        /* <DEDUP_REMOVED lines=8> */
.L_x_1:


//--------------------- .nv.global.init           --------------------------
	.section	.nv.global.init,"aw",@progbits
.nv.global.init:
	.type		_$_str,@object
	.size		_$_str,(_$_str_$_2 - _$_str)
_$_str:
        /*0000*/ 	.byte	0x5f, 0x5f, 0x43, 0x55, 0x44, 0x41, 0x5f, 0x46, 0x54, 0x5a, 0x00
	.type		_$_str_$_2,@object
	.size		_$_str_$_2,(.L_1 - _$_str_$_2)
_$_str_$_2:
        /*000b*/ 	.byte	0x5f, 0x5f, 0x43, 0x55, 0x44, 0x41, 0x5f, 0x50, 0x52, 0x45, 0x43, 0x5f, 0x53, 0x51, 0x52, 0x54
        /*001b*/ 	.byte	0x00
.L_1:


//--------------------- .nv.constant0.triton_poi_fused_cat_relu_20 --------------------------
	.section	.nv.constant0.triton_poi_fused_cat_relu_20,"a",@progbits
	.sectionflags	@""
	.align	4
.nv.constant0.triton_poi_fused_cat_relu_20:
	.zero		588
